//
// Generated by NVIDIA NVVM Compiler
//
// Compiler Build ID: CL-36424714
// Cuda compilation tools, release 13.0, V13.0.88
// Based on NVVM 20.0.0
//

.version 9.0
.target sm_100
.address_size 64

	// .globl	_Z6kernelPKffPfmm

.visible .entry _Z6kernelPKffPfmm(
	.param .u64 .ptr .align 1 _Z6kernelPKffPfmm_param_0,
	.param .f32 _Z6kernelPKffPfmm_param_1,
	.param .u64 .ptr .align 1 _Z6kernelPKffPfmm_param_2,
	.param .u64 _Z6kernelPKffPfmm_param_3,
	.param .u64 _Z6kernelPKffPfmm_param_4
)
{
	.reg .pred 	%p<5>;
	.reg .b32 	%r<11>;
	.reg .b32 	%f<5>;
	.reg .b64 	%rd<12>;

	ld.param.u64 	%rd1, [_Z6kernelPKffPfmm_param_0];
	ld.param.f32 	%f1, [_Z6kernelPKffPfmm_param_1];
	ld.param.u64 	%rd2, [_Z6kernelPKffPfmm_param_2];
	ld.param.u64 	%rd3, [_Z6kernelPKffPfmm_param_3];
	ld.param.u64 	%rd4, [_Z6kernelPKffPfmm_param_4];
	mov.u32 	%r3, %ntid.x;
	mov.u32 	%r4, %ctaid.x;
	mov.u32 	%r5, %tid.x;
	mad.lo.s32 	%r1, %r3, %r4, %r5;
	mov.u32 	%r6, %ntid.y;
	mov.u32 	%r7, %ctaid.y;
	mov.u32 	%r8, %tid.y;
	mad.lo.s32 	%r2, %r6, %r7, %r8;
	cvt.u64.u32 	%rd5, %r2;
	setp.le.u64 	%p1, %rd4, %rd5;
	cvt.s64.s32 	%rd6, %r1;
	setp.le.u64 	%p2, %rd3, %rd6;
	or.pred  	%p3, %p2, %p1;
	@%p3 bra 	$L__BB0_2;
	cvta.to.global.u64 	%rd7, %rd2;
	cvta.to.global.u64 	%rd8, %rd1;
	cvt.u32.u64 	%r9, %rd3;
	mad.lo.s32 	%r10, %r2, %r9, %r1;
	mul.wide.s32 	%rd9, %r10, 4;
	add.s64 	%rd10, %rd8, %rd9;
	ld.global.f32 	%f2, [%rd10];
	setp.gtu.f32 	%p4, %f2, 0f00000000;
	mul.f32 	%f3, %f1, %f2;
	selp.f32 	%f4, %f2, %f3, %p4;
	add.s64 	%rd11, %rd7, %rd9;
	st.global.f32 	[%rd11], %f4;
$L__BB0_2:
	ret;

}


// ===== COMPILED SASS (sm_100) =====

	.target	sm_100

	.elftype	@"ET_EXEC"


//--------------------- .note.nv.tkinfo           --------------------------
	.section	.note.nv.tkinfo,"",@"SHT_NOTE"
	.sectionflags	@"SHF_NOTE_NV_TKINFO"
	.tkinfo
        /*0018*/ 	.word	0x00000002
        /*0030*/ 	.string	""
        /*0030*/ 	.string	"ptxas"
        /*0030*/ 	.string	"Cuda compilation tools, release 13.0, V13.0.88"
        /*0030*/ 	.string	"Build cuda_13.0.r13.0/compiler.36424714_0"
        /*0030*/ 	.string	"-arch sm_100 -m 64 "



//--------------------- .note.nv.cuinfo           --------------------------
	.section	.note.nv.cuinfo,"",@"SHT_NOTE"
	.sectionflags	@"SHF_NOTE_NV_CUINFO"
        /*0018*/ 	.short	0x0002
        /*001a*/ 	.short	0x0064
        /*001c*/ 	.short	0x0082
	.zero		2


//--------------------- .nv.info                  --------------------------
	.section	.nv.info,"",@"SHT_CUDA_INFO"
	.align	4


	//----- nvinfo : EIATTR_REGCOUNT
	.align		4
        /*0000*/ 	.byte	0x04, 0x2f
        /*0002*/ 	.short	(.L_1 - .L_0)
	.align		4
.L_0:
        /*0004*/ 	.word	index@(_Z6kernelPKffPfmm)
        /*0008*/ 	.word	0x0000000c


	//----- nvinfo : EIATTR_FRAME_SIZE
	.align		4
.L_1:
        /*000c*/ 	.byte	0x04, 0x11
        /*000e*/ 	.short	(.L_3 - .L_2)
	.align		4
.L_2:
        /*0010*/ 	.word	index@(_Z6kernelPKffPfmm)
        /*0014*/ 	.word	0x00000000


	//----- nvinfo : EIATTR_MIN_STACK_SIZE
	.align		4
.L_3:
        /*0018*/ 	.byte	0x04, 0x12
        /*001a*/ 	.short	(.L_5 - .L_4)
	.align		4
.L_4:
        /*001c*/ 	.word	index@(_Z6kernelPKffPfmm)
        /*0020*/ 	.word	0x00000000
.L_5:


//--------------------- .nv.compat                --------------------------
	.section	.nv.compat,"",@"SHT_CUDA_COMPAT_INFO"
	.align	4
        /*0000*/ 	.byte	0x02, 0x09, 0x00, 0x00, 0x02, 0x02, 0x01, 0x00, 0x02, 0x05, 0x05, 0x00, 0x03, 0x07, 0x01, 0x01
        /*0010*/ 	.byte	0x02, 0x03, 0x00, 0x00, 0x02, 0x06, 0x01, 0x00, 0x04, 0x0b, 0x08, 0x00, 0x09, 0x00, 0x00, 0x00
        /*0020*/ 	.byte	0x00, 0x00, 0x00, 0x00


//--------------------- .nv.info._Z6kernelPKffPfmm --------------------------
	.section	.nv.info._Z6kernelPKffPfmm,"",@"SHT_CUDA_INFO"
	.sectionflags	@""
	.align	4


	//----- nvinfo : EIATTR_CUDA_API_VERSION
	.align		4
        /*0000*/ 	.byte	0x04, 0x37
        /*0002*/ 	.short	(.L_7 - .L_6)
.L_6:
        /*0004*/ 	.word	0x00000082


	//----- nvinfo : EIATTR_KPARAM_INFO
	.align		4
.L_7:
        /*0008*/ 	.byte	0x04, 0x17
        /*000a*/ 	.short	(.L_9 - .L_8)
.L_8:
        /*000c*/ 	.word	0x00000000
        /*0010*/ 	.short	0x0004
        /*0012*/ 	.short	0x0020
        /*0014*/ 	.byte	0x00, 0xf0, 0x21, 0x00


	//----- nvinfo : EIATTR_KPARAM_INFO
	.align		4
.L_9:
        /*0018*/ 	.byte	0x04, 0x17
        /*001a*/ 	.short	(.L_11 - .L_10)
.L_10:
        /*001c*/ 	.word	0x00000000
        /*0020*/ 	.short	0x0003
        /*0022*/ 	.short	0x0018
        /*0024*/ 	.byte	0x00, 0xf0, 0x21, 0x00


	//----- nvinfo : EIATTR_KPARAM_INFO
	.align		4
.L_11:
        /*0028*/ 	.byte	0x04, 0x17
        /*002a*/ 	.short	(.L_13 - .L_12)
.L_12:
        /*002c*/ 	.word	0x00000000
        /*0030*/ 	.short	0x0002
        /*0032*/ 	.short	0x0010
        /*0034*/ 	.byte	0x00, 0xf5, 0x21, 0x00


	//----- nvinfo : EIATTR_KPARAM_INFO
	.align		4
.L_13:
        /*0038*/ 	.byte	0x04, 0x17
        /*003a*/ 	.short	(.L_15 - .L_14)
.L_14:
        /*003c*/ 	.word	0x00000000
        /*0040*/ 	.short	0x0001
        /*0042*/ 	.short	0x0008
        /*0044*/ 	.byte	0x00, 0xf0, 0x11, 0x00


	//----- nvinfo : EIATTR_KPARAM_INFO
	.align		4
.L_15:
        /*0048*/ 	.byte	0x04, 0x17
        /*004a*/ 	.short	(.L_17 - .L_16)
.L_16:
        /*004c*/ 	.word	0x00000000
        /*0050*/ 	.short	0x0000
        /*0052*/ 	.short	0x0000
        /*0054*/ 	.byte	0x00, 0xf5, 0x21, 0x00


	//----- nvinfo : EIATTR_SPARSE_MMA_MASK
	.align		4
.L_17:
        /*0058*/ 	.byte	0x03, 0x50
        /*005a*/ 	.short	0x0000


	//----- nvinfo : EIATTR_MAXREG_COUNT
	.align		4
        /*005c*/ 	.byte	0x03, 0x1b
        /*005e*/ 	.short	0x00ff


	//----- nvinfo : EIATTR_MERCURY_ISA_VERSION
	.align		4
        /*0060*/ 	.byte	0x03, 0x5f
        /*0062*/ 	.short	0x0101


	//----- nvinfo : EIATTR_VRC_CTA_INIT_COUNT
	.align		4
        /*0064*/ 	.byte	0x02, 0x4a
	.zero		1
	.zero		1


	//----- nvinfo : EIATTR_EXIT_INSTR_OFFSETS
	.align		4
        /*0068*/ 	.byte	0x04, 0x1c
        /*006a*/ 	.short	(.L_19 - .L_18)


	//   ....[0]....
.L_18:
        /*006c*/ 	.word	0x00000100


	//   ....[1]....
        /*0070*/ 	.word	0x000001c0


	//----- nvinfo : EIATTR_CBANK_PARAM_SIZE
	.align		4
.L_19:
        /*0074*/ 	.byte	0x03, 0x19
        /*0076*/ 	.short	0x0028


	//----- nvinfo : EIATTR_PARAM_CBANK
	.align		4
        /*0078*/ 	.byte	0x04, 0x0a
        /*007a*/ 	.short	(.L_21 - .L_20)
	.align		4
.L_20:
        /*007c*/ 	.word	index@(.nv.constant0._Z6kernelPKffPfmm)
        /*0080*/ 	.short	0x0380
        /*0082*/ 	.short	0x0028


	//----- nvinfo : EIATTR_SW_WAR
	.align		4
.L_21:
        /*0084*/ 	.byte	0x04, 0x36
        /*0086*/ 	.short	(.L_23 - .L_22)
.L_22:
        /*0088*/ 	.word	0x00000008
.L_23:


//--------------------- .nv.callgraph             --------------------------
	.section	.nv.callgraph,"",@"SHT_CUDA_CALLGRAPH"
	.align	4
	.sectionentsize	8
	.align		4
        /*0000*/ 	.word	0x00000000
	.align		4
        /*0004*/ 	.word	0xffffffff
	.align		4
        /*0008*/ 	.word	0x00000000
	.align		4
        /*000c*/ 	.word	0xfffffffe
	.align		4
        /*0010*/ 	.word	0x00000000
	.align		4
        /*0014*/ 	.word	0xfffffffd
	.align		4
        /*0018*/ 	.word	0x00000000
	.align		4
        /*001c*/ 	.word	0xfffffffc


//--------------------- .text._Z6kernelPKffPfmm   --------------------------
	.section	.text._Z6kernelPKffPfmm,"ax",@progbits
	.align	128
        .global         _Z6kernelPKffPfmm
        .type           _Z6kernelPKffPfmm,@function
        .size           _Z6kernelPKffPfmm,(.L_x_1 - _Z6kernelPKffPfmm)
        .other          _Z6kernelPKffPfmm,@"STO_CUDA_ENTRY STV_DEFAULT"
_Z6kernelPKffPfmm:
.text._Z6kernelPKffPfmm:
[----:B------:R-:W-:Y:S01]  /*0000*/  LDC R1, c[0x0][0x37c] ;  /* 0x0000df00ff017b82 */ /* 0x000fe20000000800 */
[----:B------:R-:W0:Y:S01]  /*0010*/  S2R R5, SR_CTAID.Y ;  /* 0x0000000000057919 */ /* 0x000e220000002600 */
[----:B------:R-:W1:Y:S01]  /*0020*/  LDCU UR4, c[0x0][0x360] ;  /* 0x00006c00ff0477ac */ /* 0x000e620008000800 */
[----:B------:R-:W0:Y:S01]  /*0030*/  S2R R2, SR_TID.Y ;  /* 0x0000000000027919 */ /* 0x000e220000002200 */
[----:B------:R-:W0:Y:S01]  /*0040*/  LDCU UR5, c[0x0][0x364] ;  /* 0x00006c80ff0577ac */ /* 0x000e220008000800 */
[----:B------:R-:W1:Y:S01]  /*0050*/  S2R R0, SR_CTAID.X ;  /* 0x0000000000007919 */ /* 0x000e620000002500 */
[----:B------:R-:W2:Y:S01]  /*0060*/  LDCU.64 UR6, c[0x0][0x3a0] ;  /* 0x00007400ff0677ac */ /* 0x000ea20008000a00 */
[----:B------:R-:W1:Y:S01]  /*0070*/  S2R R3, SR_TID.X ;  /* 0x0000000000037919 */ /* 0x000e620000002100 */
[----:B------:R-:W3:Y:S01]  /*0080*/  LDCU.64 UR8, c[0x0][0x398] ;  /* 0x00007300ff0877ac */ /* 0x000ee20008000a00 */
[----:B0-----:R-:W-:-:S05]  /*0090*/  IMAD R5, R5, UR5, R2 ;  /* 0x0000000505057c24 */ /* 0x001fca000f8e0202 */
[----:B--2---:R-:W-:Y:S01]  /*00a0*/  ISETP.GE.U32.AND P1, PT, R5, UR6, PT ;  /* 0x0000000605007c0c */ /* 0x004fe2000bf26070 */
[----:B-1----:R-:W-:-:S03]  /*00b0*/  IMAD R0, R0, UR4, R3 ;  /* 0x0000000400007c24 */ /* 0x002fc6000f8e0203 */
[----:B------:R-:W-:Y:S02]  /*00c0*/  ISETP.GE.U32.AND.EX P1, PT, RZ, UR7, PT, P1 ;  /* 0x00000007ff007c0c */ /* 0x000fe4000bf26110 */
[----:B---3--:R-:W-:Y:S02]  /*00d0*/  ISETP.GE.U32.AND P0, PT, R0, UR8, PT ;  /* 0x0000000800007c0c */ /* 0x008fe4000bf06070 */
[----:B------:R-:W-:-:S04]  /*00e0*/  SHF.R.S32.HI R2, RZ, 0x1f, R0 ;  /* 0x0000001fff027819 */ /* 0x000fc80000011400 */
[----:B------:R-:W-:-:S13]  /*00f0*/  ISETP.GE.U32.OR.EX P0, PT, R2, UR9, P1, P0 ;  /* 0x0000000902007c0c */ /* 0x000fda0008f06500 */
[----:B------:R-:W-:Y:S05]  /*0100*/  @P0 EXIT ;  /* 0x000000000000094d */ /* 0x000fea0003800000 */
[----:B------:R-:W0:Y:S01]  /*0110*/  LDC.64 R2, c[0x0][0x380] ;  /* 0x0000e000ff027b82 */ /* 0x000e220000000a00 */
[----:B------:R-:W1:Y:S01]  /*0120*/  LDCU.64 UR4, c[0x0][0x358] ;  /* 0x00006b00ff0477ac */ /* 0x000e620008000a00 */
[----:B------:R-:W-:Y:S01]  /*0130*/  IMAD R7, R5, UR8, R0 ;  /* 0x0000000805077c24 */ /* 0x000fe2000f8e0200 */
[----:B------:R-:W2:Y:S05]  /*0140*/  LDCU UR6, c[0x0][0x388] ;  /* 0x00007100ff0677ac */ /* 0x000eaa0008000800 */
[----:B------:R-:W3:Y:S01]  /*0150*/  LDC.64 R4, c[0x0][0x390] ;  /* 0x0000e400ff047b82 */ /* 0x000ee20000000a00 */
[----:B0-----:R-:W-:-:S05]  /*0160*/  IMAD.WIDE R2, R7, 0x4, R2 ;  /* 0x0000000407027825 */ /* 0x001fca00078e0202 */
[----:B-1----:R-:W4:Y:S01]  /*0170*/  LDG.E R9, desc[UR4][R2.64] ;  /* 0x0000000402097981 */ /* 0x002f22000c1e1900 */
[----:B---3--:R-:W-:Y:S01]  /*0180*/  IMAD.WIDE R4, R7, 0x4, R4 ;  /* 0x0000000407047825 */ /* 0x008fe200078e0204 */
[----:B----4-:R-:W-:-:S13]  /*0190*/  FSETP.GTU.AND P0, PT, R9, RZ, PT ;  /* 0x000000ff0900720b */ /* 0x010fda0003f0c000 */
[----:B--2---:R-:W-:-:S05]  /*01a0*/  @!P0 FMUL R9, R9, UR6 ;  /* 0x0000000609098c20 */ /* 0x004fca0008400000 */
[----:B------:R-:W-:Y:S01]  /*01b0*/  STG.E desc[UR4][R4.64], R9 ;  /* 0x0000000904007986 */ /* 0x000fe2000c101904 */
[----:B------:R-:W-:Y:S05]  /*01c0*/  EXIT ;  /* 0x000000000000794d */ /* 0x000fea0003800000 */
.L_x_0:
[----:B------:R-:W-:-:S00]  /*01d0*/  BRA `(.L_x_0) ;  /* 0xfffffffc00fc7947 */ /* 0x000fc0000383ffff */
[----:B------:R-:W-:-:S00]  /*01e0*/  NOP ;  /* 0x0000000000007918 */ /* 0x000fc00000000000 */
        /* <DEDUP_REMOVED lines=9> */
.L_x_1:


//--------------------- .nv.shared.reserved.0     --------------------------
	.section	.nv.shared.reserved.0,"aw",@nobits
	.weak		__nv_reservedSMEM_offset_0_alias
	.size		__nv_reservedSMEM_offset_0_alias, 0, 64
	.other		__nv_reservedSMEM_offset_0_alias,@"STO_CUDA_RESERVED_SHARED STV_DEFAULT"
__nv_reservedSMEM_offset_0_alias:
	.zero		0
	.zero		64


//--------------------- .nv.constant0._Z6kernelPKffPfmm --------------------------
	.section	.nv.constant0._Z6kernelPKffPfmm,"a",@progbits
	.sectionflags	@""
	.align	4
.nv.constant0._Z6kernelPKffPfmm:
	.zero		936


//--------------------- SYMBOLS --------------------------

	.type		.nv.reservedSmem.offset0,@object
	.size		.nv.reservedSmem.offset0,0x4
